	.headerflags	@"EF_CUDA_TEXMODE_UNIFIED EF_CUDA_64BIT_ADDRESS EF_CUDA_ACCELERATORS EF_CUDA_SM90 EF_CUDA_VIRTUAL_SM(EF_CUDA_SM90)"
	.elftype	@"ET_EXEC"


//--------------------- .nv.info                  --------------------------
	.section	.nv.info,"",@"SHT_CUDA_INFO"
	.align	4


	//----- nvinfo : EIATTR_REGCOUNT
	.align		4
        /*0000*/ 	.byte	0x04, 0x2f
        /*0002*/ 	.short	(.L_1 - .L_0)
	.align		4
.L_0:
        /*0004*/ 	.word	index@(triton_poi_fused_convolution_div_26)
        /*0008*/ 	.word	0x00000020


	//----- nvinfo : EIATTR_MIN_STACK_SIZE
	.align		4
.L_1:
        /*000c*/ 	.byte	0x04, 0x12
        /*000e*/ 	.short	(.L_3 - .L_2)
	.align		4
.L_2:
        /*0010*/ 	.word	index@(triton_poi_fused_convolution_div_26)
        /*0014*/ 	.word	0x00000000


	//----- nvinfo : EIATTR_FRAME_SIZE
	.align		4
.L_3:
        /*0018*/ 	.byte	0x04, 0x11
        /*001a*/ 	.short	(.L_5 - .L_4)
	.align		4
.L_4:
        /*001c*/ 	.word	index@(triton_poi_fused_convolution_div_26)
        /*0020*/ 	.word	0x00000000


	//----- nvinfo : EIATTR_MIN_STACK_SIZE
	.align		4
.L_5:
        /*0024*/ 	.byte	0x04, 0x12
        /*0026*/ 	.short	(.L_7 - .L_6)
	.align		4
.L_6:
        /*0028*/ 	.word	index@(triton_poi_fused_convolution_div_26)
        /*002c*/ 	.word	0x00000000
.L_7:


//--------------------- .nv.info.triton_poi_fused_convolution_div_26 --------------------------
	.section	.nv.info.triton_poi_fused_convolution_div_26,"",@"SHT_CUDA_INFO"
	.sectionflags	@""
	.align	4


	//----- nvinfo : EIATTR_CUDA_API_VERSION
	.align		4
        /*0000*/ 	.byte	0x04, 0x37
        /*0002*/ 	.short	(.L_9 - .L_8)
.L_8:
        /*0004*/ 	.word	0x0000007c


	//----- nvinfo : EIATTR_KPARAM_INFO
	.align		4
.L_9:
        /*0008*/ 	.byte	0x04, 0x17
        /*000a*/ 	.short	(.L_11 - .L_10)
.L_10:
        /*000c*/ 	.word	0x00000000
        /*0010*/ 	.short	0x0005
        /*0012*/ 	.short	0x0024
        /*0014*/ 	.byte	0x00, 0xf0, 0x11, 0x00


	//----- nvinfo : EIATTR_KPARAM_INFO
	.align		4
.L_11:
        /*0018*/ 	.byte	0x04, 0x17
        /*001a*/ 	.short	(.L_13 - .L_12)
.L_12:
        /*001c*/ 	.word	0x00000000
        /*0020*/ 	.short	0x0004
        /*0022*/ 	.short	0x0020
        /*0024*/ 	.byte	0x00, 0xf0, 0x11, 0x00


	//----- nvinfo : EIATTR_KPARAM_INFO
	.align		4
.L_13:
        /*0028*/ 	.byte	0x04, 0x17
        /*002a*/ 	.short	(.L_15 - .L_14)
.L_14:
        /*002c*/ 	.word	0x00000000
        /*0030*/ 	.short	0x0003
        /*0032*/ 	.short	0x0018
        /*0034*/ 	.byte	0x00, 0xf4, 0x21, 0x00


	//----- nvinfo : EIATTR_KPARAM_INFO
	.align		4
.L_15:
        /*0038*/ 	.byte	0x04, 0x17
        /*003a*/ 	.short	(.L_17 - .L_16)
.L_16:
        /*003c*/ 	.word	0x00000000
        /*0040*/ 	.short	0x0002
        /*0042*/ 	.short	0x0010
        /*0044*/ 	.byte	0x00, 0xf4, 0x21, 0x00


	//----- nvinfo : EIATTR_KPARAM_INFO
	.align		4
.L_17:
        /*0048*/ 	.byte	0x04, 0x17
        /*004a*/ 	.short	(.L_19 - .L_18)
.L_18:
        /*004c*/ 	.word	0x00000000
        /*0050*/ 	.short	0x0001
        /*0052*/ 	.short	0x0008
        /*0054*/ 	.byte	0x00, 0xf4, 0x21, 0x00


	//----- nvinfo : EIATTR_KPARAM_INFO
	.align		4
.L_19:
        /*0058*/ 	.byte	0x04, 0x17
        /*005a*/ 	.short	(.L_21 - .L_20)
.L_20:
        /*005c*/ 	.word	0x00000000
        /*0060*/ 	.short	0x0000
        /*0062*/ 	.short	0x0000
        /*0064*/ 	.byte	0x00, 0xf4, 0x21, 0x00


	//----- nvinfo : EIATTR_SPARSE_MMA_MASK
	.align		4
.L_21:
        /*0068*/ 	.byte	0x03, 0x50
        /*006a*/ 	.short	0x0000


	//----- nvinfo : EIATTR_MAXREG_COUNT
	.align		4
        /*006c*/ 	.byte	0x03, 0x1b
        /*006e*/ 	.short	0x00ff


	//----- nvinfo : EIATTR_EXIT_INSTR_OFFSETS
	.align		4
        /*0070*/ 	.byte	0x04, 0x1c
        /*0072*/ 	.short	(.L_23 - .L_22)


	//   ....[0]....
.L_22:
        /*0074*/ 	.word	0x00000900


	//   ....[1]....
        /*0078*/ 	.word	0x00000920


	//----- nvinfo : EIATTR_REQNTID
	.align		4
.L_23:
        /*007c*/ 	.byte	0x04, 0x10
        /*007e*/ 	.short	(.L_25 - .L_24)
.L_24:
        /*0080*/ 	.word	0x00000080
        /*0084*/ 	.word	0x00000001
        /*0088*/ 	.word	0x00000001


	//----- nvinfo : EIATTR_CBANK_PARAM_SIZE
	.align		4
.L_25:
        /*008c*/ 	.byte	0x03, 0x19
        /*008e*/ 	.short	0x0028


	//----- nvinfo : EIATTR_PARAM_CBANK
	.align		4
        /*0090*/ 	.byte	0x04, 0x0a
        /*0092*/ 	.short	(.L_27 - .L_26)
	.align		4
.L_26:
        /*0094*/ 	.word	index@(.nv.constant0.triton_poi_fused_convolution_div_26)
        /*0098*/ 	.short	0x0210
        /*009a*/ 	.short	0x0028


	//----- nvinfo : EIATTR_SW_WAR
	.align		4
.L_27:
        /*009c*/ 	.byte	0x04, 0x36
        /*009e*/ 	.short	(.L_29 - .L_28)
.L_28:
        /*00a0*/ 	.word	0x00000008
.L_29:


//--------------------- .nv.callgraph             --------------------------
	.section	.nv.callgraph,"",@"SHT_CUDA_CALLGRAPH"
	.align	4
	.sectionentsize	8
	.align		4
        /*0000*/ 	.word	0x00000000
	.align		4
        /*0004*/ 	.word	0xffffffff
	.align		4
        /*0008*/ 	.word	0x00000000
	.align		4
        /*000c*/ 	.word	0xfffffffe
	.align		4
        /*0010*/ 	.word	0x00000000
	.align		4
        /*0014*/ 	.word	0xfffffffd
	.align		4
        /*0018*/ 	.word	0x00000000
	.align		4
        /*001c*/ 	.word	0xfffffffc


//--------------------- .text.triton_poi_fused_convolution_div_26 --------------------------
	.section	.text.triton_poi_fused_convolution_div_26,"ax",@progbits
	.sectionflags	@"SHF_BARRIERS=1"
	.align	128
        .global         triton_poi_fused_convolution_div_26
        .type           triton_poi_fused_convolution_div_26,@function
        .size           triton_poi_fused_convolution_div_26,(.L_x_1 - triton_poi_fused_convolution_div_26)
        .other          triton_poi_fused_convolution_div_26,@"STO_CUDA_ENTRY STV_DEFAULT"
triton_poi_fused_convolution_div_26:
.text.triton_poi_fused_convolution_div_26:
[----:B------:R-:W0:Y:S01]  /*0000*/  LDC R1, c[0x0][0x28] ;  /* 0x00000a00ff017b82 */ /* 0x000e220000000800 */
[----:B------:R-:W1:Y:S07]  /*0010*/  S2R R2, SR_CTAID.Z ;  /* 0x0000000000027919 */ /* 0x000e6e0000002700 */
[----:B------:R-:W1:Y:S01]  /*0020*/  S2UR UR4, SR_CTAID.Y ;  /* 0x00000000000479c3 */ /* 0x000e620000002600 */
[----:B------:R-:W-:Y:S01]  /*0030*/  ULDC.64 UR6, c[0x0][0x208] ;  /* 0x0000820000067ab9 */ /* 0x000fe20000000a00 */
[----:B------:R-:W2:Y:S01]  /*0040*/  S2R R0, SR_TID.X ;  /* 0x0000000000007919 */ /* 0x000ea20000002100 */
[----:B------:R-:W3:Y:S05]  /*0050*/  S2R R16, SR_CTAID.X ;  /* 0x0000000000107919 */ /* 0x000eea0000002500 */
[----:B------:R-:W1:Y:S08]  /*0060*/  LDC R3, c[0x0][0x10] ;  /* 0x00000400ff037b82 */ /* 0x000e700000000800 */
[----:B------:R-:W4:Y:S08]  /*0070*/  LDC.64 R18, c[0x0][0x218] ;  /* 0x00008600ff127b82 */ /* 0x000f300000000a00 */
[----:B------:R-:W5:Y:S01]  /*0080*/  LDC.64 R4, c[0x0][0x210] ;  /* 0x00008400ff047b82 */ /* 0x000f620000000a00 */
[----:B-1----:R-:W-:-:S02]  /*0090*/  IMAD R2, R2, R3, UR4 ;  /* 0x0000000402027e24 */ /* 0x002fc4000f8e0203 */
[----:B--2---:R-:W-:Y:S02]  /*00a0*/  IMAD.SHL.U32 R20, R0, 0x4, RZ ;  /* 0x0000000400147824 */ /* 0x004fe400078e00ff */
[----:B------:R-:W-:Y:S01]  /*00b0*/  IMAD.SHL.U32 R7, R2, 0x400, RZ ;  /* 0x0000040002077824 */ /* 0x000fe200078e00ff */
[----:B------:R-:W-:Y:S02]  /*00c0*/  SHF.R.S32.HI R11, RZ, 0x15, R2 ;  /* 0x00000015ff0b7819 */ /* 0x000fe40000011402 */
[----:B------:R-:W-:Y:S01]  /*00d0*/  LOP3.LUT R20, R20, 0x1fc, RZ, 0xc0, !PT ;  /* 0x000001fc14147812 */ /* 0x000fe200078ec0ff */
[----:B----4-:R1:W2:Y:S01]  /*00e0*/  LDG.E R18, desc[UR6][R18.64] ;  /* 0x0000000612127981 */ /* 0x0102a2000c1e1900 */
[----:B------:R-:W-:Y:S02]  /*00f0*/  SGXT R11, R11, 0x1 ;  /* 0x000000010b0b781a */ /* 0x000fe40000000200 */
[----:B------:R-:W-:Y:S02]  /*0100*/  LOP3.LUT R3, R7, R20, RZ, 0xfc, !PT ;  /* 0x0000001407037212 */ /* 0x000fe400078efcff */
[----:B------:R-:W-:-:S02]  /*0110*/  LOP3.LUT R2, R7, 0x200, R20, 0xfe, !PT ;  /* 0x0000020007027812 */ /* 0x000fc400078efe14 */
[----:B------:R-:W-:-:S04]  /*0120*/  SHF.R.S32.HI R6, RZ, 0x1f, R3 ;  /* 0x0000001fff067819 */ /* 0x000fc80000011403 */
[----:B------:R-:W-:-:S04]  /*0130*/  LEA.HI R6, R6, R3, RZ, 0x8 ;  /* 0x0000000306067211 */ /* 0x000fc800078f40ff */
[----:B------:R-:W-:Y:S02]  /*0140*/  LOP3.LUT R8, R6, 0xffffff00, RZ, 0xc0, !PT ;  /* 0xffffff0006087812 */ /* 0x000fe400078ec0ff */
[C---:B---3--:R-:W-:Y:S02]  /*0150*/  ISETP.GE.AND P0, PT, R16.reuse, 0x9, PT ;  /* 0x000000091000780c */ /* 0x048fe40003f06270 */
[----:B------:R-:W-:Y:S02]  /*0160*/  IADD3 R9, R3, -R8, RZ ;  /* 0x8000000803097210 */ /* 0x000fe40007ffe0ff */
[----:B------:R-:W-:Y:S02]  /*0170*/  LEA.HI R11, R11, R2, RZ, 0x8 ;  /* 0x000000020b0b7211 */ /* 0x000fe400078f40ff */
[----:B------:R-:W-:Y:S01]  /*0180*/  SHF.R.S32.HI R6, RZ, 0x8, R6 ;  /* 0x00000008ff067819 */ /* 0x000fe20000011406 */
[----:B------:R-:W-:Y:S01]  /*0190*/  IMAD R9, R16, 0x100, R9 ;  /* 0x0000010010097824 */ /* 0x000fe200078e0209 */
[----:B------:R-:W-:-:S02]  /*01a0*/  ISETP.LT.AND P2, PT, R3, 0x20000, !P0 ;  /* 0x000200000300780c */ /* 0x000fc40004741270 */
[----:B------:R-:W-:Y:S01]  /*01b0*/  SHF.R.S32.HI R11, RZ, 0x8, R11 ;  /* 0x00000008ff0b7819 */ /* 0x000fe2000001140b */
[----:B------:R-:W-:Y:S01]  /*01c0*/  IMAD R6, R6, 0x900, R9 ;  /* 0x0000090006067824 */ /* 0x000fe200078e0209 */
[----:B------:R-:W-:-:S03]  /*01d0*/  ISETP.LT.AND P1, PT, R2, 0x20000, !P0 ;  /* 0x000200000200780c */ /* 0x000fc60004721270 */
[----:B------:R-:W-:Y:S01]  /*01e0*/  IMAD R2, R11, 0x900, R9 ;  /* 0x000009000b027824 */ /* 0x000fe200078e0209 */
[----:B------:R-:W-:Y:S02]  /*01f0*/  CS2R R8, SRZ ;  /* 0x0000000000087805 */ /* 0x000fe4000001ff00 */
[----:B------:R-:W-:Y:S01]  /*0200*/  CS2R R10, SRZ ;  /* 0x00000000000a7805 */ /* 0x000fe2000001ff00 */
[----:B-----5:R-:W-:-:S05]  /*0210*/  IMAD.WIDE R22, R6, 0x4, R4 ;  /* 0x0000000406167825 */ /* 0x020fca00078e0204 */
[----:B------:R-:W3:Y:S01]  /*0220*/  @P2 LDG.E.EL.128 R8, desc[UR6][R22.64] ;  /* 0x0000000616082981 */ /* 0x000ee2000c2e1d00 */
[----:B------:R-:W-:Y:S02]  /*0230*/  CS2R R12, SRZ ;  /* 0x00000000000c7805 */ /* 0x000fe4000001ff00 */
[----:B------:R-:W-:Y:S01]  /*0240*/  CS2R R14, SRZ ;  /* 0x00000000000e7805 */ /* 0x000fe2000001ff00 */
[----:B------:R-:W-:-:S05]  /*0250*/  IMAD.WIDE R4, R2, 0x4, R4 ;  /* 0x0000000402047825 */ /* 0x000fca00078e0204 */
[----:B------:R4:W5:Y:S01]  /*0260*/  @P1 LDG.E.EL.128 R12, desc[UR6][R4.64] ;  /* 0x00000006040c1981 */ /* 0x000962000c2e1d00 */
[----:B------:R-:W1:Y:S01]  /*0270*/  S2UR UR5, SR_CgaCtaId ;  /* 0x00000000000579c3 */ /* 0x000e620000008800 */
[----:B------:R-:W-:Y:S02]  /*0280*/  UMOV UR4, 0x400 ;  /* 0x0000040000047882 */ /* 0x000fe40000000000 */
[----:B01----:R-:W-:-:S06]  /*0290*/  UPRMT UR4, UR5, 0x654, UR4 ;  /* 0x0000065405047896 */ /* 0x003fcc0008000004 */
[----:B------:R-:W-:Y:S02]  /*02a0*/  LEA R20, R20, UR4, 0x3 ;  /* 0x0000000414147c11 */ /* 0x000fe4000f8e18ff */
[----:B------:R-:W-:-:S04]  /*02b0*/  LOP3.LUT R24, R0, 0x7f, RZ, 0xc0, !PT ;  /* 0x0000007f00187812 */ /* 0x000fc800078ec0ff */
[C---:B------:R-:W-:Y:S02]  /*02c0*/  LOP3.LUT R19, R24.reuse, 0x80, RZ, 0xfc, !PT ;  /* 0x0000008018137812 */ /* 0x040fe400078efcff */
[C---:B------:R-:W-:Y:S02]  /*02d0*/  LOP3.LUT R25, R24.reuse, 0x100, RZ, 0xfc, !PT ;  /* 0x0000010018197812 */ /* 0x040fe400078efcff */
[C---:B------:R-:W-:Y:S02]  /*02e0*/  LOP3.LUT R26, R24.reuse, 0x180, RZ, 0xfc, !PT ;  /* 0x00000180181a7812 */ /* 0x040fe400078efcff */
[----:B------:R-:W-:Y:S02]  /*02f0*/  LOP3.LUT R17, R7, 0x7f, R0, 0xf8, !PT ;  /* 0x0000007f07117812 */ /* 0x000fe400078ef800 */
[----:B------:R-:W-:Y:S02]  /*0300*/  LEA R3, R24, UR4, 0x3 ;  /* 0x0000000418037c11 */ /* 0x000fe4000f8e18ff */
[----:B------:R-:W-:-:S02]  /*0310*/  LEA R0, R19, UR4, 0x3 ;  /* 0x0000000413007c11 */ /* 0x000fc4000f8e18ff */
[----:B----4-:R-:W-:Y:S02]  /*0320*/  LEA R5, R25, UR4, 0x3 ;  /* 0x0000000419057c11 */ /* 0x010fe4000f8e18ff */
[----:B------:R-:W-:Y:S02]  /*0330*/  LEA R4, R26, UR4, 0x3 ;  /* 0x000000041a047c11 */ /* 0x000fe4000f8e18ff */
[----:B------:R-:W-:Y:S02]  /*0340*/  LOP3.LUT R23, R7, 0x80, R24, 0xfe, !PT ;  /* 0x0000008007177812 */ /* 0x000fe400078efe18 */
[----:B------:R-:W-:Y:S02]  /*0350*/  LOP3.LUT R21, R7, 0x100, R24, 0xfe, !PT ;  /* 0x0000010007157812 */ /* 0x000fe400078efe18 */
[----:B------:R-:W-:Y:S02]  /*0360*/  LOP3.LUT R7, R7, 0x180, R24, 0xfe, !PT ;  /* 0x0000018007077812 */ /* 0x000fe400078efe18 */
[----:B------:R-:W-:-:S04]  /*0370*/  LOP3.LUT R24, R17, 0x200, RZ, 0xfc, !PT ;  /* 0x0000020011187812 */ /* 0x000fc800078efcff */
[----:B------:R-:W-:Y:S02]  /*0380*/  ISETP.LT.AND P6, PT, R24, 0x20000, !P0 ;  /* 0x000200001800780c */ /* 0x000fe400047c1270 */
[C---:B------:R-:W-:Y:S01]  /*0390*/  LOP3.LUT R24, R17.reuse, 0x280, RZ, 0xfc, !PT ;  /* 0x0000028011187812 */ /* 0x040fe200078efcff */
[----:B------:R-:W-:-:S03]  /*03a0*/  IMAD R29, R17, 0x9, R16 ;  /* 0x00000009111d7824 */ /* 0x000fc600078e0210 */
[----:B------:R-:W-:Y:S02]  /*03b0*/  ISETP.LT.AND P5, PT, R24, 0x20000, !P0 ;  /* 0x000200001800780c */ /* 0x000fe400047a1270 */
[----:B------:R-:W-:Y:S02]  /*03c0*/  LOP3.LUT R24, R17, 0x300, RZ, 0xfc, !PT ;  /* 0x0000030011187812 */ /* 0x000fe400078efcff */
[C---:B--2---:R-:W-:Y:S02]  /*03d0*/  FSETP.GT.AND P3, PT, |R18|.reuse, 8.50705917302346158658e+37, PT ;  /* 0x7e8000001200780b */ /* 0x044fe40003f64200 */
[----:B------:R-:W-:-:S11]  /*03e0*/  FSETP.GEU.AND P4, PT, |R18|, 1.175494350822287508e-38, PT ;  /* 0x008000001200780b */ /* 0x000fd60003f8e200 */
[----:B------:R-:W-:-:S04]  /*03f0*/  @P3 FMUL R18, R18, 0.25 ;  /* 0x3e80000012123820 */ /* 0x000fc80000400000 */
[----:B------:R-:W-:-:S06]  /*0400*/  @!P4 FMUL R18, R18, 16777216 ;  /* 0x4b8000001212c820 */ /* 0x000fcc0000400000 */
[----:B------:R-:W0:Y:S01]  /*0410*/  MUFU.RCP R18, R18 ;  /* 0x0000001200127308 */ /* 0x000e220000001000 */
[----:B---3--:R-:W-:Y:S01]  /*0420*/  @P3 FMUL R8, R8, 0.25 ;  /* 0x3e80000008083820 */ /* 0x008fe20000400000 */
[----:B------:R-:W-:Y:S01]  /*0430*/  @P3 FMUL R9, R9, 0.25 ;  /* 0x3e80000009093820 */ /* 0x000fe20000400000 */
[----:B------:R-:W-:Y:S01]  /*0440*/  @P3 FMUL R10, R10, 0.25 ;  /* 0x3e8000000a0a3820 */ /* 0x000fe20000400000 */
[----:B------:R-:W-:Y:S01]  /*0450*/  @P3 FMUL R11, R11, 0.25 ;  /* 0x3e8000000b0b3820 */ /* 0x000fe20000400000 */
[----:B------:R-:W-:Y:S01]  /*0460*/  @!P4 FMUL R8, R8, 16777216 ;  /* 0x4b8000000808c820 */ /* 0x000fe20000400000 */
[----:B------:R-:W-:Y:S01]  /*0470*/  @!P4 FMUL R9, R9, 16777216 ;  /* 0x4b8000000909c820 */ /* 0x000fe20000400000 */
[----:B------:R-:W-:Y:S01]  /*0480*/  @!P4 FMUL R10, R10, 16777216 ;  /* 0x4b8000000a0ac820 */ /* 0x000fe20000400000 */
[----:B------:R-:W-:Y:S01]  /*0490*/  @!P4 FMUL R11, R11, 16777216 ;  /* 0x4b8000000b0bc820 */ /* 0x000fe20000400000 */
[C---:B0-----:R-:W-:Y:S01]  /*04a0*/  FMUL R8, R18.reuse, R8 ;  /* 0x0000000812087220 */ /* 0x041fe20000400000 */
[C---:B------:R-:W-:Y:S01]  /*04b0*/  FMUL R9, R18.reuse, R9 ;  /* 0x0000000912097220 */ /* 0x040fe20000400000 */
[C---:B------:R-:W-:Y:S01]  /*04c0*/  FMUL R10, R18.reuse, R10 ;  /* 0x0000000a120a7220 */ /* 0x040fe20000400000 */
[----:B------:R-:W-:-:S02]  /*04d0*/  FMUL R11, R18, R11 ;  /* 0x0000000b120b7220 */ /* 0x000fc40000400000 */
[----:B------:R-:W-:Y:S04]  /*04e0*/  STS [R20], R8 ;  /* 0x0000000814007388 */ /* 0x000fe80000000800 */
[----:B------:R-:W-:Y:S04]  /*04f0*/  STS [R20+0x8], R9 ;  /* 0x0000080914007388 */ /* 0x000fe80000000800 */
[----:B------:R-:W-:Y:S04]  /*0500*/  STS [R20+0x10], R10 ;  /* 0x0000100a14007388 */ /* 0x000fe80000000800 */
[----:B------:R-:W-:Y:S01]  /*0510*/  STS [R20+0x18], R11 ;  /* 0x0000180b14007388 */ /* 0x000fe20000000800 */
[----:B------:R-:W-:Y:S01]  /*0520*/  BAR.SYNC.DEFER_BLOCKING 0x0 ;  /* 0x0000000000007b1d */ /* 0x000fe20000010000 */
[----:B-----5:R-:W-:Y:S01]  /*0530*/  @P3 FMUL R12, R12, 0.25 ;  /* 0x3e8000000c0c3820 */ /* 0x020fe20000400000 */
[----:B------:R-:W-:Y:S01]  /*0540*/  @P3 FMUL R13, R13, 0.25 ;  /* 0x3e8000000d0d3820 */ /* 0x000fe20000400000 */
[----:B------:R-:W-:Y:S01]  /*0550*/  @P3 FMUL R14, R14, 0.25 ;  /* 0x3e8000000e0e3820 */ /* 0x000fe20000400000 */
[----:B------:R-:W-:Y:S01]  /*0560*/  @P3 FMUL R15, R15, 0.25 ;  /* 0x3e8000000f0f3820 */ /* 0x000fe20000400000 */
[----:B------:R-:W-:Y:S01]  /*0570*/  @!P4 FMUL R12, R12, 16777216 ;  /* 0x4b8000000c0cc820 */ /* 0x000fe20000400000 */
[----:B------:R-:W-:Y:S01]  /*0580*/  @!P4 FMUL R13, R13, 16777216 ;  /* 0x4b8000000d0dc820 */ /* 0x000fe20000400000 */
[----:B------:R-:W-:Y:S01]  /*0590*/  @!P4 FMUL R14, R14, 16777216 ;  /* 0x4b8000000e0ec820 */ /* 0x000fe20000400000 */
[----:B------:R-:W-:Y:S01]  /*05a0*/  @!P4 FMUL R15, R15, 16777216 ;  /* 0x4b8000000f0fc820 */ /* 0x000fe20000400000 */
[----:B------:R-:W0:Y:S04]  /*05b0*/  LDS R27, [R3] ;  /* 0x00000000031b7984 */ /* 0x000e280000000800 */
[----:B------:R-:W1:Y:S04]  /*05c0*/  LDS R28, [R0] ;  /* 0x00000000001c7984 */ /* 0x000e680000000800 */
[----:B------:R-:W2:Y:S04]  /*05d0*/  LDS R26, [R5] ;  /* 0x00000000051a7984 */ /* 0x000ea80000000800 */
[----:B------:R-:W3:Y:S01]  /*05e0*/  LDS R22, [R4] ;  /* 0x0000000004167984 */ /* 0x000ee20000000800 */
[----:B------:R-:W-:Y:S01]  /*05f0*/  BAR.SYNC.DEFER_BLOCKING 0x0 ;  /* 0x0000000000007b1d */ /* 0x000fe20000010000 */
[C---:B------:R-:W-:Y:S01]  /*0600*/  FMUL R12, R18.reuse, R12 ;  /* 0x0000000c120c7220 */ /* 0x040fe20000400000 */
[C---:B------:R-:W-:Y:S01]  /*0610*/  FMUL R13, R18.reuse, R13 ;  /* 0x0000000d120d7220 */ /* 0x040fe20000400000 */
[C---:B------:R-:W-:Y:S01]  /*0620*/  FMUL R14, R18.reuse, R14 ;  /* 0x0000000e120e7220 */ /* 0x040fe20000400000 */
[----:B------:R-:W-:-:S04]  /*0630*/  FMUL R15, R18, R15 ;  /* 0x0000000f120f7220 */ /* 0x000fc80000400000 */
[----:B------:R-:W4:Y:S01]  /*0640*/  LDC.64 R18, c[0x0][0x220] ;  /* 0x00008800ff127b82 */ /* 0x000f220000000a00 */
[----:B------:R-:W-:Y:S01]  /*0650*/  ISETP.LT.AND P3, PT, R17, 0x20000, !P0 ;  /* 0x000200001100780c */ /* 0x000fe20004761270 */
[----:B------:R-:W-:Y:S04]  /*0660*/  STS [R20], R12 ;  /* 0x0000000c14007388 */ /* 0x000fe80000000800 */
[----:B------:R-:W-:Y:S04]  /*0670*/  STS [R20+0x8], R13 ;  /* 0x0000080d14007388 */ /* 0x000fe80000000800 */
[----:B------:R-:W-:Y:S04]  /*0680*/  STS [R20+0x10], R14 ;  /* 0x0000100e14007388 */ /* 0x000fe80000000800 */
[----:B------:R-:W-:Y:S01]  /*0690*/  STS [R20+0x18], R15 ;  /* 0x0000180f14007388 */ /* 0x000fe20000000800 */
[----:B------:R-:W-:Y:S01]  /*06a0*/  BAR.SYNC.DEFER_BLOCKING 0x0 ;  /* 0x0000000000007b1d */ /* 0x000fe20000010000 */
[----:B------:R-:W-:Y:S01]  /*06b0*/  ISETP.LT.AND P4, PT, R24, 0x20000, !P0 ;  /* 0x000200001800780c */ /* 0x000fe20004781270 */
[----:B----4-:R-:W-:-:S05]  /*06c0*/  IMAD.WIDE R24, R29, 0x4, R18 ;  /* 0x000000041d187825 */ /* 0x010fca00078e0212 */
[----:B0-----:R0:W-:Y:S01]  /*06d0*/  @P3 STG.E desc[UR6][R24.64], R27 ;  /* 0x0000001b18003986 */ /* 0x0011e2000c101906 */
[C---:B------:R-:W-:Y:S01]  /*06e0*/  ISETP.LT.AND P3, PT, R23.reuse, 0x20000, !P0 ;  /* 0x000200001700780c */ /* 0x040fe20004761270 */
[----:B------:R-:W-:Y:S01]  /*06f0*/  IMAD R23, R23, 0x9, R16 ;  /* 0x0000000917177824 */ /* 0x000fe200078e0210 */
[----:B------:R-:W-:Y:S01]  /*0700*/  LOP3.LUT R17, R17, 0x380, RZ, 0xfc, !PT ;  /* 0x0000038011117812 */ /* 0x000fe200078efcff */
[----:B------:R-:W4:Y:S04]  /*0710*/  LDS R3, [R3] ;  /* 0x0000000003037984 */ /* 0x000f280000000800 */
[----:B------:R-:W-:Y:S01]  /*0720*/  LDS R5, [R5] ;  /* 0x0000000005057984 */ /* 0x000fe20000000800 */
[----:B0-----:R-:W-:-:S03]  /*0730*/  IMAD.WIDE R24, R23, 0x4, R18 ;  /* 0x0000000417187825 */ /* 0x001fc600078e0212 */
[----:B------:R-:W-:Y:S04]  /*0740*/  LDS R4, [R4] ;  /* 0x0000000004047984 */ /* 0x000fe80000000800 */
[----:B-1----:R0:W-:Y:S01]  /*0750*/  @P3 STG.E desc[UR6][R24.64], R28 ;  /* 0x0000001c18003986 */ /* 0x0021e2000c101906 */
[C---:B------:R-:W-:Y:S01]  /*0760*/  ISETP.LT.AND P3, PT, R21.reuse, 0x20000, !P0 ;  /* 0x000200001500780c */ /* 0x040fe20004761270 */
[----:B------:R-:W-:-:S04]  /*0770*/  IMAD R21, R21, 0x9, R16 ;  /* 0x0000000915157824 */ /* 0x000fc800078e0210 */
[----:B------:R-:W-:-:S04]  /*0780*/  IMAD.WIDE R20, R21, 0x4, R18 ;  /* 0x0000000415147825 */ /* 0x000fc800078e0212 */
[----:B------:R-:W-:-:S04]  /*0790*/  IMAD R23, R7, 0x9, R16 ;  /* 0x0000000907177824 */ /* 0x000fc800078e0210 */
[----:B--2---:R1:W-:Y:S01]  /*07a0*/  @P3 STG.E desc[UR6][R20.64], R26 ;  /* 0x0000001a14003986 */ /* 0x0043e2000c101906 */
[----:B------:R-:W-:Y:S02]  /*07b0*/  ISETP.LT.AND P3, PT, R17, 0x20000, !P0 ;  /* 0x000200001100780c */ /* 0x000fe40004761270 */
[----:B------:R-:W-:Y:S01]  /*07c0*/  ISETP.LT.AND P0, PT, R7, 0x20000, !P0 ;  /* 0x000200000700780c */ /* 0x000fe20004701270 */
[----:B------:R-:W2:Y:S01]  /*07d0*/  LDC.64 R16, c[0x0][0x228] ;  /* 0x00008a00ff107b82 */ /* 0x000ea20000000a00 */
[----:B------:R-:W5:Y:S01]  /*07e0*/  LDS R7, [R0] ;  /* 0x0000000000077984 */ /* 0x000f620000000800 */
[----:B------:R-:W-:Y:S01]  /*07f0*/  IADD3 R27, R29, 0x1200, RZ ;  /* 0x000012001d1b7810 */ /* 0x000fe20007ffe0ff */
[----:B0-----:R-:W-:Y:S01]  /*0800*/  IMAD.WIDE R24, R23, 0x4, R18 ;  /* 0x0000000417187825 */ /* 0x001fe200078e0212 */
[----:B------:R-:W-:-:S03]  /*0810*/  IADD3 R23, R29, 0x1b00, RZ ;  /* 0x00001b001d177810 */ /* 0x000fc60007ffe0ff */
[----:B-1----:R-:W-:Y:S01]  /*0820*/  VIADD R21, R29, 0x1680 ;  /* 0x000016801d157836 */ /* 0x002fe20000000000 */
[----:B------:R-:W-:Y:S01]  /*0830*/  IADD3 R29, R29, 0x1f80, RZ ;  /* 0x00001f801d1d7810 */ /* 0x000fe20007ffe0ff */
[----:B------:R-:W-:-:S03]  /*0840*/  IMAD.WIDE R26, R27, 0x4, R18 ;  /* 0x000000041b1a7825 */ /* 0x000fc600078e0212 */
[----:B---3--:R0:W-:Y:S01]  /*0850*/  @P0 STG.E desc[UR6][R24.64], R22 ;  /* 0x0000001618000986 */ /* 0x0081e2000c101906 */
[----:B------:R-:W-:-:S03]  /*0860*/  IMAD.WIDE R20, R21, 0x4, R18 ;  /* 0x0000000415147825 */ /* 0x000fc600078e0212 */
[----:B----4-:R1:W-:Y:S01]  /*0870*/  @P6 STG.E desc[UR6][R26.64], R3 ;  /* 0x000000031a006986 */ /* 0x0103e2000c101906 */
[----:B0-----:R-:W-:-:S04]  /*0880*/  IMAD.WIDE R24, R23, 0x4, R18 ;  /* 0x0000000417187825 */ /* 0x001fc800078e0212 */
[----:B------:R-:W-:-:S04]  /*0890*/  IMAD.WIDE R18, R29, 0x4, R18 ;  /* 0x000000041d127825 */ /* 0x000fc800078e0212 */
[--C-:B--2---:R-:W-:Y:S01]  /*08a0*/  IMAD.WIDE R28, R6, 0x4, R16.reuse ;  /* 0x00000004061c7825 */ /* 0x104fe200078e0210 */
[----:B-----5:R1:W-:Y:S04]  /*08b0*/  @P5 STG.E desc[UR6][R20.64], R7 ;  /* 0x0000000714005986 */ /* 0x0203e8000c101906 */
[----:B------:R1:W-:Y:S04]  /*08c0*/  @P4 STG.E desc[UR6][R24.64], R5 ;  /* 0x0000000518004986 */ /* 0x0003e8000c101906 */
[----:B------:R1:W-:Y:S01]  /*08d0*/  @P3 STG.E desc[UR6][R18.64], R4 ;  /* 0x0000000412003986 */ /* 0x0003e2000c101906 */
[----:B------:R-:W-:-:S03]  /*08e0*/  IMAD.WIDE R16, R2, 0x4, R16 ;  /* 0x0000000402107825 */ /* 0x000fc600078e0210 */
[----:B------:R1:W-:Y:S01]  /*08f0*/  @P2 STG.E.128 desc[UR6][R28.64], R8 ;  /* 0x000000081c002986 */ /* 0x0003e2000c101d06 */
[----:B------:R-:W-:Y:S05]  /*0900*/  @!P1 EXIT ;  /* 0x000000000000994d */ /* 0x000fea0003800000 */
[----:B------:R-:W-:Y:S01]  /*0910*/  STG.E.128 desc[UR6][R16.64], R12 ;  /* 0x0000000c10007986 */ /* 0x000fe2000c101d06 */
[----:B------:R-:W-:Y:S05]  /*0920*/  EXIT ;  /* 0x000000000000794d */ /* 0x000fea0003800000 */
.L_x_0:
[----:B------:R-:W-:-:S00]  /*0930*/  BRA `(.L_x_0) ;  /* 0xfffffffc00fc7947 */ /* 0x000fc0000383ffff */
[----:B------:R-:W-:-:S00]  /*0940*/  NOP ;  /* 0x0000000000007918 */ /* 0x000fc00000000000 */
        /* <DEDUP_REMOVED lines=11> */
.L_x_1:


//--------------------- .nv.shared.triton_poi_fused_convolution_div_26 --------------------------
	.section	.nv.shared.triton_poi_fused_convolution_div_26,"aw",@nobits
	.sectionflags	@""
	.align	16
	.zero		1024


//--------------------- .nv.constant0.triton_poi_fused_convolution_div_26 --------------------------
	.section	.nv.constant0.triton_poi_fused_convolution_div_26,"a",@progbits
	.sectionflags	@""
	.align	4
.nv.constant0.triton_poi_fused_convolution_div_26:
	.zero		568
